	.headerflags	@"EF_CUDA_TEXMODE_UNIFIED EF_CUDA_64BIT_ADDRESS EF_CUDA_ACCELERATORS EF_CUDA_SM90 EF_CUDA_VIRTUAL_SM(EF_CUDA_SM90)"
	.elftype	@"ET_EXEC"


//--------------------- .nv.info                  --------------------------
	.section	.nv.info,"",@"SHT_CUDA_INFO"
	.align	4


	//----- nvinfo : EIATTR_REGCOUNT
	.align		4
        /*0000*/ 	.byte	0x04, 0x2f
        /*0002*/ 	.short	(.L_1 - .L_0)
	.align		4
.L_0:
        /*0004*/ 	.word	index@(triton_poi_fused_convolution_relu_9)
        /*0008*/ 	.word	0x0000001e


	//----- nvinfo : EIATTR_MIN_STACK_SIZE
	.align		4
.L_1:
        /*000c*/ 	.byte	0x04, 0x12
        /*000e*/ 	.short	(.L_3 - .L_2)
	.align		4
.L_2:
        /*0010*/ 	.word	index@(triton_poi_fused_convolution_relu_9)
        /*0014*/ 	.word	0x00000000


	//----- nvinfo : EIATTR_FRAME_SIZE
	.align		4
.L_3:
        /*0018*/ 	.byte	0x04, 0x11
        /*001a*/ 	.short	(.L_5 - .L_4)
	.align		4
.L_4:
        /*001c*/ 	.word	index@(triton_poi_fused_convolution_relu_9)
        /*0020*/ 	.word	0x00000000


	//----- nvinfo : EIATTR_MIN_STACK_SIZE
	.align		4
.L_5:
        /*0024*/ 	.byte	0x04, 0x12
        /*0026*/ 	.short	(.L_7 - .L_6)
	.align		4
.L_6:
        /*0028*/ 	.word	index@(triton_poi_fused_convolution_relu_9)
        /*002c*/ 	.word	0x00000000
.L_7:


//--------------------- .nv.info.triton_poi_fused_convolution_relu_9 --------------------------
	.section	.nv.info.triton_poi_fused_convolution_relu_9,"",@"SHT_CUDA_INFO"
	.sectionflags	@""
	.align	4


	//----- nvinfo : EIATTR_CUDA_API_VERSION
	.align		4
        /*0000*/ 	.byte	0x04, 0x37
        /*0002*/ 	.short	(.L_9 - .L_8)
.L_8:
        /*0004*/ 	.word	0x0000007c


	//----- nvinfo : EIATTR_KPARAM_INFO
	.align		4
.L_9:
        /*0008*/ 	.byte	0x04, 0x17
        /*000a*/ 	.short	(.L_11 - .L_10)
.L_10:
        /*000c*/ 	.word	0x00000000
        /*0010*/ 	.short	0x0004
        /*0012*/ 	.short	0x001c
        /*0014*/ 	.byte	0x00, 0xf0, 0x11, 0x00


	//----- nvinfo : EIATTR_KPARAM_INFO
	.align		4
.L_11:
        /*0018*/ 	.byte	0x04, 0x17
        /*001a*/ 	.short	(.L_13 - .L_12)
.L_12:
        /*001c*/ 	.word	0x00000000
        /*0020*/ 	.short	0x0003
        /*0022*/ 	.short	0x0018
        /*0024*/ 	.byte	0x00, 0xf0, 0x11, 0x00


	//----- nvinfo : EIATTR_KPARAM_INFO
	.align		4
.L_13:
        /*0028*/ 	.byte	0x04, 0x17
        /*002a*/ 	.short	(.L_15 - .L_14)
.L_14:
        /*002c*/ 	.word	0x00000000
        /*0030*/ 	.short	0x0002
        /*0032*/ 	.short	0x0010
        /*0034*/ 	.byte	0x00, 0xf4, 0x21, 0x00


	//----- nvinfo : EIATTR_KPARAM_INFO
	.align		4
.L_15:
        /*0038*/ 	.byte	0x04, 0x17
        /*003a*/ 	.short	(.L_17 - .L_16)
.L_16:
        /*003c*/ 	.word	0x00000000
        /*0040*/ 	.short	0x0001
        /*0042*/ 	.short	0x0008
        /*0044*/ 	.byte	0x00, 0xf4, 0x21, 0x00


	//----- nvinfo : EIATTR_KPARAM_INFO
	.align		4
.L_17:
        /*0048*/ 	.byte	0x04, 0x17
        /*004a*/ 	.short	(.L_19 - .L_18)
.L_18:
        /*004c*/ 	.word	0x00000000
        /*0050*/ 	.short	0x0000
        /*0052*/ 	.short	0x0000
        /*0054*/ 	.byte	0x00, 0xf4, 0x21, 0x00


	//----- nvinfo : EIATTR_SPARSE_MMA_MASK
	.align		4
.L_19:
        /*0058*/ 	.byte	0x03, 0x50
        /*005a*/ 	.short	0x0000


	//----- nvinfo : EIATTR_MAXREG_COUNT
	.align		4
        /*005c*/ 	.byte	0x03, 0x1b
        /*005e*/ 	.short	0x00ff


	//----- nvinfo : EIATTR_EXIT_INSTR_OFFSETS
	.align		4
        /*0060*/ 	.byte	0x04, 0x1c
        /*0062*/ 	.short	(.L_21 - .L_20)


	//   ....[0]....
.L_20:
        /*0064*/ 	.word	0x00000710


	//   ....[1]....
        /*0068*/ 	.word	0x00000790


	//----- nvinfo : EIATTR_REQNTID
	.align		4
.L_21:
        /*006c*/ 	.byte	0x04, 0x10
        /*006e*/ 	.short	(.L_23 - .L_22)
.L_22:
        /*0070*/ 	.word	0x00000080
        /*0074*/ 	.word	0x00000001
        /*0078*/ 	.word	0x00000001


	//----- nvinfo : EIATTR_CBANK_PARAM_SIZE
	.align		4
.L_23:
        /*007c*/ 	.byte	0x03, 0x19
        /*007e*/ 	.short	0x0020


	//----- nvinfo : EIATTR_PARAM_CBANK
	.align		4
        /*0080*/ 	.byte	0x04, 0x0a
        /*0082*/ 	.short	(.L_25 - .L_24)
	.align		4
.L_24:
        /*0084*/ 	.word	index@(.nv.constant0.triton_poi_fused_convolution_relu_9)
        /*0088*/ 	.short	0x0210
        /*008a*/ 	.short	0x0020


	//----- nvinfo : EIATTR_SW_WAR
	.align		4
.L_25:
        /*008c*/ 	.byte	0x04, 0x36
        /*008e*/ 	.short	(.L_27 - .L_26)
.L_26:
        /*0090*/ 	.word	0x00000008
.L_27:


//--------------------- .nv.callgraph             --------------------------
	.section	.nv.callgraph,"",@"SHT_CUDA_CALLGRAPH"
	.align	4
	.sectionentsize	8
	.align		4
        /*0000*/ 	.word	0x00000000
	.align		4
        /*0004*/ 	.word	0xffffffff
	.align		4
        /*0008*/ 	.word	0x00000000
	.align		4
        /*000c*/ 	.word	0xfffffffe
	.align		4
        /*0010*/ 	.word	0x00000000
	.align		4
        /*0014*/ 	.word	0xfffffffd
	.align		4
        /*0018*/ 	.word	0x00000000
	.align		4
        /*001c*/ 	.word	0xfffffffc


//--------------------- .text.triton_poi_fused_convolution_relu_9 --------------------------
	.section	.text.triton_poi_fused_convolution_relu_9,"ax",@progbits
	.sectionflags	@"SHF_BARRIERS=1"
	.align	128
        .global         triton_poi_fused_convolution_relu_9
        .type           triton_poi_fused_convolution_relu_9,@function
        .size           triton_poi_fused_convolution_relu_9,(.L_x_1 - triton_poi_fused_convolution_relu_9)
        .other          triton_poi_fused_convolution_relu_9,@"STO_CUDA_ENTRY STV_DEFAULT"
triton_poi_fused_convolution_relu_9:
.text.triton_poi_fused_convolution_relu_9:
[----:B------:R-:W0:Y:S01]  /*0000*/  LDC R1, c[0x0][0x28] ;  /* 0x00000a00ff017b82 */ /* 0x000e220000000800 */
[----:B------:R-:W1:Y:S07]  /*0010*/  S2R R17, SR_CTAID.Y ;  /* 0x0000000000117919 */ /* 0x000e6e0000002600 */
[----:B------:R-:W2:Y:S01]  /*0020*/  LDC.64 R20, c[0x0][0x210] ;  /* 0x00008400ff147b82 */ /* 0x000ea20000000a00 */
[----:B------:R-:W-:Y:S02]  /*0030*/  CS2R R12, SRZ ;  /* 0x00000000000c7805 */ /* 0x000fe4000001ff00 */
[----:B------:R-:W-:Y:S01]  /*0040*/  CS2R R14, SRZ ;  /* 0x00000000000e7805 */ /* 0x000fe2000001ff00 */
[----:B------:R-:W3:Y:S01]  /*0050*/  S2R R18, SR_TID.X ;  /* 0x0000000000127919 */ /* 0x000ee20000002100 */
[----:B------:R-:W-:Y:S01]  /*0060*/  ULDC.64 UR6, c[0x0][0x208] ;  /* 0x0000820000067ab9 */ /* 0x000fe20000000a00 */
[----:B------:R-:W4:Y:S02]  /*0070*/  S2R R19, SR_CTAID.X ;  /* 0x0000000000137919 */ /* 0x000f240000002500 */
[----:B------:R-:W5:Y:S01]  /*0080*/  LDC.64 R4, c[0x0][0x218] ;  /* 0x00008600ff047b82 */ /* 0x000f620000000a00 */
[----:B-1----:R-:W-:-:S02]  /*0090*/  IMAD.SHL.U32 R17, R17, 0x20, RZ ;  /* 0x0000002011117824 */ /* 0x002fc400078e00ff */
[----:B---3--:R-:W-:Y:S01]  /*00a0*/  IMAD.SHL.U32 R0, R18, 0x4, RZ ;  /* 0x0000000412007824 */ /* 0x008fe200078e00ff */
[----:B------:R-:W-:Y:S01]  /*00b0*/  SHF.R.U32.HI R16, RZ, 0x3, R18 ;  /* 0x00000003ff107819 */ /* 0x000fe20000011612 */
[----:B----4-:R-:W-:-:S03]  /*00c0*/  IMAD.SHL.U32 R19, R19, 0x20, RZ ;  /* 0x0000002013137824 */ /* 0x010fc600078e00ff */
[----:B------:R-:W-:Y:S02]  /*00d0*/  LOP3.LUT R2, R17, 0x1c, R0, 0xf8, !PT ;  /* 0x0000001c11027812 */ /* 0x000fe400078ef800 */
[----:B------:R-:W-:Y:S02]  /*00e0*/  SGXT.U32 R16, R16, 0x4 ;  /* 0x000000041010781a */ /* 0x000fe40000000000 */
[----:B------:R-:W-:Y:S02]  /*00f0*/  SHF.R.S32.HI R3, RZ, 0x1f, R2 ;  /* 0x0000001fff037819 */ /* 0x000fe40000011402 */
[----:B------:R-:W-:Y:S02]  /*0100*/  ISETP.GE.AND P2, PT, R2, 0x200, PT ;  /* 0x000002000200780c */ /* 0x000fe40003f46270 */
[----:B------:R-:W-:-:S04]  /*0110*/  LEA.HI R3, R3, R2, RZ, 0x7 ;  /* 0x0000000203037211 */ /* 0x000fc800078f38ff */
[C---:B------:R-:W-:Y:S01]  /*0120*/  LOP3.LUT R7, R3.reuse, 0xffffff80, RZ, 0xc0, !PT ;  /* 0xffffff8003077812 */ /* 0x040fe200078ec0ff */
[----:B------:R-:W-:-:S04]  /*0130*/  IMAD.SHL.U32 R3, R3, 0x400, RZ ;  /* 0x0000040003037824 */ /* 0x000fc800078e00ff */
[----:B------:R-:W-:Y:S01]  /*0140*/  IMAD.IADD R7, R2, 0x1, -R7 ;  /* 0x0000000102077824 */ /* 0x000fe200078e0a07 */
[----:B------:R-:W-:Y:S02]  /*0150*/  LOP3.LUT R6, R3, 0xfffe0000, RZ, 0xc0, !PT ;  /* 0xfffe000003067812 */ /* 0x000fe400078ec0ff */
[----:B------:R-:W-:Y:S01]  /*0160*/  LOP3.LUT R3, R19, R16, RZ, 0xfc, !PT ;  /* 0x0000001013037212 */ /* 0x000fe200078efcff */
[----:B-----5:R-:W-:Y:S01]  /*0170*/  IMAD.WIDE R22, R7, 0x4, R4 ;  /* 0x0000000407167825 */ /* 0x020fe200078e0204 */
[----:B------:R-:W-:Y:S02]  /*0180*/  CS2R R4, SRZ ;  /* 0x0000000000047805 */ /* 0x000fe4000001ff00 */
[----:B------:R-:W-:Y:S01]  /*0190*/  ISETP.LT.AND P0, PT, R3, 0x400, !P2 ;  /* 0x000004000300780c */ /* 0x000fe20005701270 */
[----:B------:R-:W-:Y:S01]  /*01a0*/  IMAD.IADD R8, R7, 0x1, R6 ;  /* 0x0000000107087824 */ /* 0x000fe200078e0206 */
[----:B------:R-:W-:-:S03]  /*01b0*/  LOP3.LUT R6, R19, 0x10, R16, 0xfe, !PT ;  /* 0x0000001013067812 */ /* 0x000fc600078efe10 */
[--C-:B------:R-:W-:Y:S01]  /*01c0*/  IMAD R9, R3, 0x80, R8.reuse ;  /* 0x0000008003097824 */ /* 0x100fe200078e0208 */
[C---:B------:R-:W-:Y:S01]  /*01d0*/  ISETP.LT.AND P1, PT, R6.reuse, 0x400, !P2 ;  /* 0x000004000600780c */ /* 0x040fe20005721270 */
[----:B------:R-:W-:Y:S01]  /*01e0*/  IMAD R11, R6, 0x80, R8 ;  /* 0x00000080060b7824 */ /* 0x000fe200078e0208 */
[----:B------:R-:W-:Y:S01]  /*01f0*/  CS2R R6, SRZ ;  /* 0x0000000000067805 */ /* 0x000fe2000001ff00 */
[----:B--2---:R-:W-:Y:S01]  /*0200*/  IMAD.WIDE R2, R9, 0x4, R20 ;  /* 0x0000000409027825 */ /* 0x004fe200078e0214 */
[----:B------:R-:W-:-:S03]  /*0210*/  CS2R R8, SRZ ;  /* 0x0000000000087805 */ /* 0x000fc6000001ff00 */
[----:B------:R-:W-:Y:S01]  /*0220*/  IMAD.WIDE R20, R11, 0x4, R20 ;  /* 0x000000040b147825 */ /* 0x000fe200078e0214 */
[----:B------:R-:W-:Y:S01]  /*0230*/  CS2R R10, SRZ ;  /* 0x00000000000a7805 */ /* 0x000fe2000001ff00 */
[----:B------:R-:W2:Y:S04]  /*0240*/  @P0 LDG.E.EL.128 R12, desc[UR6][R2.64] ;  /* 0x00000006020c0981 */ /* 0x000ea8000c2e1d00 */
[----:B------:R1:W3:Y:S04]  /*0250*/  @P1 LDG.E.EL.128 R4, desc[UR6][R20.64] ;  /* 0x0000000614041981 */ /* 0x0002e8000c2e1d00 */
[----:B------:R4:W3:Y:S01]  /*0260*/  @!P2 LDG.E.EL.128 R8, desc[UR6][R22.64] ;  /* 0x000000061608a981 */ /* 0x0008e2000c2e1d00 */
[----:B------:R-:W5:Y:S01]  /*0270*/  S2UR UR5, SR_CgaCtaId ;  /* 0x00000000000579c3 */ /* 0x000f620000008800 */
[----:B------:R-:W-:Y:S01]  /*0280*/  IMAD.SHL.U32 R24, R18, 0x80, RZ ;  /* 0x0000008012187824 */ /* 0x000fe200078e00ff */
[----:B------:R-:W-:-:S04]  /*0290*/  UMOV UR4, 0x400 ;  /* 0x0000040000047882 */ /* 0x000fc80000000000 */
[----:B------:R-:W-:-:S04]  /*02a0*/  LOP3.LUT R25, R24, 0x380, RZ, 0xc0, !PT ;  /* 0x0000038018197812 */ /* 0x000fc800078ec0ff */
[C---:B------:R-:W-:Y:S02]  /*02b0*/  LOP3.LUT R26, R25.reuse, 0x20, RZ, 0xfc, !PT ;  /* 0x00000020191a7812 */ /* 0x040fe400078efcff */
[C---:B------:R-:W-:Y:S02]  /*02c0*/  LOP3.LUT R27, R25.reuse, 0x40, RZ, 0xfc, !PT ;  /* 0x00000040191b7812 */ /* 0x040fe400078efcff */
[C---:B------:R-:W-:Y:S02]  /*02d0*/  LOP3.LUT R24, R25.reuse, R16, RZ, 0xfc, !PT ;  /* 0x0000001019187212 */ /* 0x040fe400078efcff */
[----:B-1----:R-:W-:Y:S01]  /*02e0*/  LOP3.LUT R20, R25, 0x60, RZ, 0xfc, !PT ;  /* 0x0000006019147812 */ /* 0x002fe200078efcff */
[----:B0----5:R-:W-:Y:S01]  /*02f0*/  UPRMT UR4, UR5, 0x654, UR4 ;  /* 0x0000065405047896 */ /* 0x021fe20008000004 */
[----:B------:R-:W-:-:S05]  /*0300*/  SHF.R.U32.HI R18, RZ, 0x1, R18 ;  /* 0x00000001ff127819 */ /* 0x000fca0000011612 */
[----:B------:R-:W-:Y:S02]  /*0310*/  LEA.HI R25, R25, UR4, RZ, 0x1d ;  /* 0x0000000419197c11 */ /* 0x000fe4000f8fe8ff */
[----:B------:R-:W-:Y:S02]  /*0320*/  LEA.HI R21, R26, UR4, RZ, 0x1d ;  /* 0x000000041a157c11 */ /* 0x000fe4000f8fe8ff */
[----:B------:R-:W-:Y:S02]  /*0330*/  LEA.HI R27, R27, UR4, RZ, 0x1d ;  /* 0x000000041b1b7c11 */ /* 0x000fe4000f8fe8ff */
[----:B----4-:R-:W-:Y:S01]  /*0340*/  LEA.HI R23, R20, UR4, RZ, 0x1d ;  /* 0x0000000414177c11 */ /* 0x010fe2000f8fe8ff */
[----:B------:R-:W-:Y:S01]  /*0350*/  IMAD R3, R24, 0x4, R25 ;  /* 0x0000000418037824 */ /* 0x000fe200078e0219 */
[----:B------:R-:W-:Y:S01]  /*0360*/  LOP3.LUT R18, R18, 0x3c, RZ, 0xc0, !PT ;  /* 0x0000003c12127812 */ /* 0x000fe200078ec0ff */
[C---:B------:R-:W-:Y:S02]  /*0370*/  IMAD R2, R24.reuse, 0x4, R21 ;  /* 0x0000000418027824 */ /* 0x040fe400078e0215 */
[----:B------:R-:W-:-:S02]  /*0380*/  IMAD R21, R24, 0x4, R27 ;  /* 0x0000000418157824 */ /* 0x000fc400078e021b */
[----:B------:R-:W-:Y:S02]  /*0390*/  IMAD R20, R24, 0x4, R23 ;  /* 0x0000000418147824 */ /* 0x000fe400078e0217 */
[----:B------:R-:W-:Y:S01]  /*03a0*/  VIADD R23, R18, UR4 ;  /* 0x0000000412177c36 */ /* 0x000fe20008000000 */
[----:B------:R-:W-:Y:S02]  /*03b0*/  LOP3.LUT R19, R19, 0x1c, R0, 0xf8, !PT ;  /* 0x0000001c13137812 */ /* 0x000fe400078ef800 */
[C---:B---3--:R-:W-:Y:S01]  /*03c0*/  FSETP.GEU.AND P0, PT, R8.reuse, -R4, PT ;  /* 0x800000040800720b */ /* 0x048fe20003f0e000 */
[C---:B------:R-:W-:Y:S01]  /*03d0*/  FADD R4, R8.reuse, R4 ;  /* 0x0000000408047221 */ /* 0x040fe20000000000 */
[C---:B--2---:R-:W-:Y:S01]  /*03e0*/  FSETP.GEU.AND P6, PT, R8.reuse, -R12, PT ;  /* 0x8000000c0800720b */ /* 0x044fe20003fce000 */
[----:B------:R-:W-:Y:S01]  /*03f0*/  FADD R8, R8, R12 ;  /* 0x0000000c08087221 */ /* 0x000fe20000000000 */
[C---:B------:R-:W-:Y:S01]  /*0400*/  FSETP.GEU.AND P1, PT, R9.reuse, -R5, PT ;  /* 0x800000050900720b */ /* 0x040fe20003f2e000 */
[C---:B------:R-:W-:Y:S01]  /*0410*/  FADD R5, R9.reuse, R5 ;  /* 0x0000000509057221 */ /* 0x040fe20000000000 */
[C---:B------:R-:W-:Y:S01]  /*0420*/  FSETP.GEU.AND P2, PT, R9.reuse, -R13, PT ;  /* 0x8000000d0900720b */ /* 0x040fe20003f4e000 */
[----:B------:R-:W-:Y:S01]  /*0430*/  FADD R9, R9, R13 ;  /* 0x0000000d09097221 */ /* 0x000fe20000000000 */
[C---:B------:R-:W-:Y:S01]  /*0440*/  FSETP.GEU.AND P3, PT, R10.reuse, -R6, PT ;  /* 0x800000060a00720b */ /* 0x040fe20003f6e000 */
[C---:B------:R-:W-:Y:S01]  /*0450*/  FADD R6, R10.reuse, R6 ;  /* 0x000000060a067221 */ /* 0x040fe20000000000 */
[C---:B------:R-:W-:Y:S01]  /*0460*/  FSETP.GEU.AND P4, PT, R10.reuse, -R14, PT ;  /* 0x8000000e0a00720b */ /* 0x040fe20003f8e000 */
[----:B------:R-:W-:Y:S01]  /*0470*/  FADD R10, R10, R14 ;  /* 0x0000000e0a0a7221 */ /* 0x000fe20000000000 */
[C---:B------:R-:W-:Y:S01]  /*0480*/  FSETP.GEU.AND P5, PT, R11.reuse, -R15, PT ;  /* 0x8000000f0b00720b */ /* 0x040fe20003fae000 */
[----:B------:R-:W-:Y:S01]  /*0490*/  FADD R15, R11, R15 ;  /* 0x0000000f0b0f7221 */ /* 0x000fe20000000000 */
[----:B------:R-:W-:-:S02]  /*04a0*/  FSEL R8, R8, RZ, P6 ;  /* 0x000000ff08087208 */ /* 0x000fc40003000000 */
[C---:B------:R-:W-:Y:S01]  /*04b0*/  FSETP.GEU.AND P6, PT, R11.reuse, -R7, PT ;  /* 0x800000070b00720b */ /* 0x040fe20003fce000 */
[----:B------:R-:W-:Y:S01]  /*04c0*/  FADD R7, R11, R7 ;  /* 0x000000070b077221 */ /* 0x000fe20000000000 */
[----:B------:R-:W-:Y:S02]  /*04d0*/  FSEL R9, R9, RZ, P2 ;  /* 0x000000ff09097208 */ /* 0x000fe40001000000 */
[----:B------:R-:W-:Y:S02]  /*04e0*/  FSEL R12, R10, RZ, P4 ;  /* 0x000000ff0a0c7208 */ /* 0x000fe40002000000 */
[----:B------:R-:W-:Y:S01]  /*04f0*/  FSEL R15, R15, RZ, P5 ;  /* 0x000000ff0f0f7208 */ /* 0x000fe20002800000 */
[----:B------:R-:W-:Y:S01]  /*0500*/  STS [R3], R8 ;  /* 0x0000000803007388 */ /* 0x000fe20000000800 */
[----:B------:R-:W-:Y:S02]  /*0510*/  FSEL R14, R4, RZ, P0 ;  /* 0x000000ff040e7208 */ /* 0x000fe40000000000 */
[----:B------:R-:W-:Y:S01]  /*0520*/  FSEL R11, R5, RZ, P1 ;  /* 0x000000ff050b7208 */ /* 0x000fe20000800000 */
[----:B------:R0:W-:Y:S01]  /*0530*/  STS [R2+0x80], R9 ;  /* 0x0000800902007388 */ /* 0x0001e20000000800 */
[----:B------:R-:W-:-:S02]  /*0540*/  FSEL R18, R6, RZ, P3 ;  /* 0x000000ff06127208 */ /* 0x000fc40001800000 */
[----:B------:R-:W-:Y:S01]  /*0550*/  FSEL R13, R7, RZ, P6 ;  /* 0x000000ff070d7208 */ /* 0x000fe20003000000 */
[----:B------:R-:W-:Y:S04]  /*0560*/  STS [R21+0x100], R12 ;  /* 0x0001000c15007388 */ /* 0x000fe80000000800 */
[----:B------:R-:W-:Y:S01]  /*0570*/  STS [R20+0x180], R15 ;  /* 0x0001800f14007388 */ /* 0x000fe20000000800 */
[----:B------:R-:W-:Y:S01]  /*0580*/  LOP3.LUT R10, R0, 0x1fc, RZ, 0xc0, !PT ;  /* 0x000001fc000a7812 */ /* 0x000fe200078ec0ff */
[----:B0-----:R-:W0:Y:S02]  /*0590*/  LDC.64 R8, c[0x0][0x220] ;  /* 0x00008800ff087b82 */ /* 0x001e240000000a00 */
[----:B------:R-:W-:Y:S04]  /*05a0*/  STS [R3+0x40], R14 ;  /* 0x0000400e03007388 */ /* 0x000fe80000000800 */
[----:B------:R1:W-:Y:S04]  /*05b0*/  STS [R2+0xc0], R11 ;  /* 0x0000c00b02007388 */ /* 0x0003e80000000800 */
[----:B------:R-:W-:Y:S04]  /*05c0*/  STS [R21+0x140], R18 ;  /* 0x0001401215007388 */ /* 0x000fe80000000800 */
[----:B------:R-:W-:Y:S01]  /*05d0*/  STS [R20+0x1c0], R13 ;  /* 0x0001c00d14007388 */ /* 0x000fe20000000800 */
[----:B------:R-:W-:Y:S01]  /*05e0*/  IMAD R23, R10, 0x4, R23 ;  /* 0x000000040a177824 */ /* 0x000fe200078e0217 */
[----:B------:R-:W-:Y:S01]  /*05f0*/  BAR.SYNC.DEFER_BLOCKING 0x0 ;  /* 0x0000000000007b1d */ /* 0x000fe20000010000 */
[----:B------:R-:W-:-:S05]  /*0600*/  ISETP.GE.AND P0, PT, R19, 0x400, PT ;  /* 0x000004001300780c */ /* 0x000fca0003f06270 */
[----:B------:R-:W-:Y:S04]  /*0610*/  LDS R4, [R23] ;  /* 0x0000000017047984 */ /* 0x000fe80000000800 */
[----:B------:R-:W-:Y:S04]  /*0620*/  LDS R5, [R23+0x4] ;  /* 0x0000040017057984 */ /* 0x000fe80000000800 */
[----:B------:R-:W-:Y:S04]  /*0630*/  LDS R6, [R23+0x8] ;  /* 0x0000080017067984 */ /* 0x000fe80000000800 */
[----:B------:R-:W2:Y:S01]  /*0640*/  LDS R7, [R23+0xc] ;  /* 0x00000c0017077984 */ /* 0x000ea20000000800 */
[----:B------:R-:W-:-:S02]  /*0650*/  LOP3.LUT R0, R17, R16, RZ, 0xfc, !PT ;  /* 0x0000001011007212 */ /* 0x000fc400078efcff */
[----:B------:R-:W-:Y:S02]  /*0660*/  LOP3.LUT R16, R17, 0x10, R16, 0xfe, !PT ;  /* 0x0000001011107812 */ /* 0x000fe400078efe10 */
[----:B-1----:R-:W-:Y:S02]  /*0670*/  LOP3.LUT R2, R10, 0x200, RZ, 0xfc, !PT ;  /* 0x000002000a027812 */ /* 0x002fe400078efcff */
[----:B------:R-:W-:Y:S02]  /*0680*/  ISETP.LT.AND P1, PT, R0, 0x200, !P0 ;  /* 0x000002000000780c */ /* 0x000fe40004721270 */
[----:B------:R-:W-:Y:S01]  /*0690*/  ISETP.LT.AND P0, PT, R16, 0x200, !P0 ;  /* 0x000002001000780c */ /* 0x000fe20004701270 */
[----:B------:R-:W-:Y:S01]  /*06a0*/  IMAD R3, R0, 0x400, R19 ;  /* 0x0000040000037824 */ /* 0x000fe200078e0213 */
[----:B------:R-:W-:-:S04]  /*06b0*/  SHF.R.U32.HI R2, RZ, 0x3, R2 ;  /* 0x00000003ff027819 */ /* 0x000fc80000011602 */
[----:B------:R-:W-:Y:S01]  /*06c0*/  LOP3.LUT R0, R2, 0x7c, RZ, 0xc0, !PT ;  /* 0x0000007c02007812 */ /* 0x000fe200078ec0ff */
[----:B0-----:R-:W-:-:S04]  /*06d0*/  IMAD.WIDE R2, R3, 0x4, R8 ;  /* 0x0000000403027825 */ /* 0x001fc800078e0208 */
[----:B------:R-:W-:-:S04]  /*06e0*/  VIADD R11, R0, UR4 ;  /* 0x00000004000b7c36 */ /* 0x000fc80008000000 */
[----:B------:R-:W-:Y:S01]  /*06f0*/  IMAD R11, R10, 0x4, R11 ;  /* 0x000000040a0b7824 */ /* 0x000fe200078e020b */
[----:B--2---:R0:W-:Y:S02]  /*0700*/  @P1 STG.E.128 desc[UR6][R2.64], R4 ;  /* 0x0000000402001986 */ /* 0x0041e4000c101d06 */
[----:B0-----:R-:W-:Y:S05]  /*0710*/  @!P0 EXIT ;  /* 0x000000000000894d */ /* 0x001fea0003800000 */
[----:B0-----:R-:W-:Y:S01]  /*0720*/  LDS R4, [R11+0x800] ;  /* 0x000800000b047984 */ /* 0x001fe20000000800 */
[----:B------:R-:W-:-:S03]  /*0730*/  IMAD R19, R16, 0x400, R19 ;  /* 0x0000040010137824 */ /* 0x000fc600078e0213 */
[----:B------:R-:W-:Y:S01]  /*0740*/  LDS R5, [R11+0x804] ;  /* 0x000804000b057984 */ /* 0x000fe20000000800 */
[----:B------:R-:W-:-:S03]  /*0750*/  IMAD.WIDE R8, R19, 0x4, R8 ;  /* 0x0000000413087825 */ /* 0x000fc600078e0208 */
[----:B------:R-:W-:Y:S04]  /*0760*/  LDS R6, [R11+0x808] ;  /* 0x000808000b067984 */ /* 0x000fe80000000800 */
[----:B------:R-:W0:Y:S04]  /*0770*/  LDS R7, [R11+0x80c] ;  /* 0x00080c000b077984 */ /* 0x000e280000000800 */
[----:B0-----:R-:W-:Y:S01]  /*0780*/  STG.E.128 desc[UR6][R8.64], R4 ;  /* 0x0000000408007986 */ /* 0x001fe2000c101d06 */
[----:B------:R-:W-:Y:S05]  /*0790*/  EXIT ;  /* 0x000000000000794d */ /* 0x000fea0003800000 */
.L_x_0:
[----:B------:R-:W-:-:S00]  /*07a0*/  BRA `(.L_x_0) ;  /* 0xfffffffc00fc7947 */ /* 0x000fc0000383ffff */
[----:B------:R-:W-:-:S00]  /*07b0*/  NOP ;  /* 0x0000000000007918 */ /* 0x000fc00000000000 */
        /* <DEDUP_REMOVED lines=12> */
.L_x_1:


//--------------------- .nv.shared.triton_poi_fused_convolution_relu_9 --------------------------
	.section	.nv.shared.triton_poi_fused_convolution_relu_9,"aw",@nobits
	.sectionflags	@""
	.align	16
	.zero		1024


//--------------------- .nv.constant0.triton_poi_fused_convolution_relu_9 --------------------------
	.section	.nv.constant0.triton_poi_fused_convolution_relu_9,"a",@progbits
	.sectionflags	@""
	.align	4
.nv.constant0.triton_poi_fused_convolution_relu_9:
	.zero		560
